//
// Generated by NVIDIA NVVM Compiler
//
// Compiler Build ID: CL-36424714
// Cuda compilation tools, release 13.0, V13.0.88
// Based on NVVM 20.0.0
//

.version 9.0
.target sm_100
.address_size 64

	// .globl	_Z16helloWorldKernelv
.extern .func  (.param .b32 func_retval0) vprintf
(
	.param .b64 vprintf_param_0,
	.param .b64 vprintf_param_1
)
;
.global .align 1 .b8 $str[48] = {72, 101, 108, 108, 111, 32, 119, 111, 114, 108, 100, 32, 102, 114, 111, 109, 32, 100, 101, 118, 105, 99, 101, 44, 32, 98, 108, 111, 99, 107, 61, 32, 37, 100, 44, 32, 116, 104, 114, 101, 97, 100, 61, 37, 100, 32, 10};

.visible .entry _Z16helloWorldKernelv()
{
	.local .align 8 .b8 	__local_depot0[8];
	.reg .b64 	%SP;
	.reg .b64 	%SPL;
	.reg .pred 	%p<14>;
	.reg .b32 	%r<33>;
	.reg .b64 	%rd<33>;

	mov.u64 	%SPL, __local_depot0;
	cvta.local.u64 	%SP, %SPL;
	add.u64 	%rd2, %SP, 0;
	add.u64 	%rd1, %SPL, 0;
	mov.u32 	%r2, %tid.x;
	mov.u32 	%r1, %ctaid.x;
	setp.gt.s32 	%p1, %r2, 4;
	@%p1 bra 	$L__BB0_9;
	setp.gt.s32 	%p8, %r2, 1;
	@%p8 bra 	$L__BB0_5;
	setp.eq.s32 	%p12, %r2, 0;
	@%p12 bra 	$L__BB0_17;
	setp.eq.s32 	%p13, %r2, 1;
	@%p13 bra 	$L__BB0_4;
	bra.uni 	$L__BB0_23;
$L__BB0_4:
	mov.b32 	%r27, 1;
	st.local.v2.u32 	[%rd1], {%r1, %r27};
	mov.u64 	%rd27, $str;
	cvta.global.u64 	%rd28, %rd27;
	{ // callseq 8, 0
	.param .b64 param0;
	st.param.b64 	[param0], %rd28;
	.param .b64 param1;
	st.param.b64 	[param1], %rd2;
	.param .b32 retval0;
	call.uni (retval0), 
	vprintf, 
	(
	param0, 
	param1
	);
	ld.param.b32 	%r28, [retval0];
	} // callseq 8
	bra.uni 	$L__BB0_23;
$L__BB0_5:
	setp.eq.s32 	%p9, %r2, 2;
	@%p9 bra 	$L__BB0_18;
	setp.eq.s32 	%p10, %r2, 3;
	@%p10 bra 	$L__BB0_19;
	setp.eq.s32 	%p11, %r2, 4;
	@%p11 bra 	$L__BB0_8;
	bra.uni 	$L__BB0_23;
$L__BB0_8:
	mov.b32 	%r18, 4;
	st.local.v2.u32 	[%rd1], {%r1, %r18};
	mov.u64 	%rd18, $str;
	cvta.global.u64 	%rd19, %rd18;
	{ // callseq 5, 0
	.param .b64 param0;
	st.param.b64 	[param0], %rd19;
	.param .b64 param1;
	st.param.b64 	[param1], %rd2;
	.param .b32 retval0;
	call.uni (retval0), 
	vprintf, 
	(
	param0, 
	param1
	);
	ld.param.b32 	%r19, [retval0];
	} // callseq 5
	bra.uni 	$L__BB0_23;
$L__BB0_9:
	setp.gt.s32 	%p2, %r2, 6;
	@%p2 bra 	$L__BB0_13;
	setp.eq.s32 	%p6, %r2, 5;
	@%p6 bra 	$L__BB0_20;
	setp.eq.s32 	%p7, %r2, 6;
	@%p7 bra 	$L__BB0_12;
	bra.uni 	$L__BB0_23;
$L__BB0_12:
	mov.b32 	%r12, 6;
	st.local.v2.u32 	[%rd1], {%r1, %r12};
	mov.u64 	%rd12, $str;
	cvta.global.u64 	%rd13, %rd12;
	{ // callseq 3, 0
	.param .b64 param0;
	st.param.b64 	[param0], %rd13;
	.param .b64 param1;
	st.param.b64 	[param1], %rd2;
	.param .b32 retval0;
	call.uni (retval0), 
	vprintf, 
	(
	param0, 
	param1
	);
	ld.param.b32 	%r13, [retval0];
	} // callseq 3
	bra.uni 	$L__BB0_23;
$L__BB0_13:
	setp.eq.s32 	%p3, %r2, 7;
	@%p3 bra 	$L__BB0_21;
	setp.eq.s32 	%p4, %r2, 8;
	@%p4 bra 	$L__BB0_22;
	setp.eq.s32 	%p5, %r2, 9;
	@%p5 bra 	$L__BB0_16;
	bra.uni 	$L__BB0_23;
$L__BB0_16:
	mov.b32 	%r3, 9;
	st.local.v2.u32 	[%rd1], {%r1, %r3};
	mov.u64 	%rd3, $str;
	cvta.global.u64 	%rd4, %rd3;
	{ // callseq 0, 0
	.param .b64 param0;
	st.param.b64 	[param0], %rd4;
	.param .b64 param1;
	st.param.b64 	[param1], %rd2;
	.param .b32 retval0;
	call.uni (retval0), 
	vprintf, 
	(
	param0, 
	param1
	);
	ld.param.b32 	%r4, [retval0];
	} // callseq 0
	bra.uni 	$L__BB0_23;
$L__BB0_17:
	mov.b32 	%r30, 0;
	st.local.v2.u32 	[%rd1], {%r1, %r30};
	mov.u64 	%rd30, $str;
	cvta.global.u64 	%rd31, %rd30;
	{ // callseq 9, 0
	.param .b64 param0;
	st.param.b64 	[param0], %rd31;
	.param .b64 param1;
	st.param.b64 	[param1], %rd2;
	.param .b32 retval0;
	call.uni (retval0), 
	vprintf, 
	(
	param0, 
	param1
	);
	ld.param.b32 	%r31, [retval0];
	} // callseq 9
	bra.uni 	$L__BB0_23;
$L__BB0_18:
	mov.b32 	%r24, 2;
	st.local.v2.u32 	[%rd1], {%r1, %r24};
	mov.u64 	%rd24, $str;
	cvta.global.u64 	%rd25, %rd24;
	{ // callseq 7, 0
	.param .b64 param0;
	st.param.b64 	[param0], %rd25;
	.param .b64 param1;
	st.param.b64 	[param1], %rd2;
	.param .b32 retval0;
	call.uni (retval0), 
	vprintf, 
	(
	param0, 
	param1
	);
	ld.param.b32 	%r25, [retval0];
	} // callseq 7
	bra.uni 	$L__BB0_23;
$L__BB0_19:
	mov.b32 	%r21, 3;
	st.local.v2.u32 	[%rd1], {%r1, %r21};
	mov.u64 	%rd21, $str;
	cvta.global.u64 	%rd22, %rd21;
	{ // callseq 6, 0
	.param .b64 param0;
	st.param.b64 	[param0], %rd22;
	.param .b64 param1;
	st.param.b64 	[param1], %rd2;
	.param .b32 retval0;
	call.uni (retval0), 
	vprintf, 
	(
	param0, 
	param1
	);
	ld.param.b32 	%r22, [retval0];
	} // callseq 6
	bra.uni 	$L__BB0_23;
$L__BB0_20:
	mov.b32 	%r15, 5;
	st.local.v2.u32 	[%rd1], {%r1, %r15};
	mov.u64 	%rd15, $str;
	cvta.global.u64 	%rd16, %rd15;
	{ // callseq 4, 0
	.param .b64 param0;
	st.param.b64 	[param0], %rd16;
	.param .b64 param1;
	st.param.b64 	[param1], %rd2;
	.param .b32 retval0;
	call.uni (retval0), 
	vprintf, 
	(
	param0, 
	param1
	);
	ld.param.b32 	%r16, [retval0];
	} // callseq 4
	bra.uni 	$L__BB0_23;
$L__BB0_21:
	mov.b32 	%r9, 7;
	st.local.v2.u32 	[%rd1], {%r1, %r9};
	mov.u64 	%rd9, $str;
	cvta.global.u64 	%rd10, %rd9;
	{ // callseq 2, 0
	.param .b64 param0;
	st.param.b64 	[param0], %rd10;
	.param .b64 param1;
	st.param.b64 	[param1], %rd2;
	.param .b32 retval0;
	call.uni (retval0), 
	vprintf, 
	(
	param0, 
	param1
	);
	ld.param.b32 	%r10, [retval0];
	} // callseq 2
	bra.uni 	$L__BB0_23;
$L__BB0_22:
	mov.b32 	%r6, 8;
	st.local.v2.u32 	[%rd1], {%r1, %r6};
	mov.u64 	%rd6, $str;
	cvta.global.u64 	%rd7, %rd6;
	{ // callseq 1, 0
	.param .b64 param0;
	st.param.b64 	[param0], %rd7;
	.param .b64 param1;
	st.param.b64 	[param1], %rd2;
	.param .b32 retval0;
	call.uni (retval0), 
	vprintf, 
	(
	param0, 
	param1
	);
	ld.param.b32 	%r7, [retval0];
	} // callseq 1
$L__BB0_23:
	bar.sync 	0;
	ret;

}


// ===== COMPILED SASS (sm_100) =====

	.target	sm_100

	.elftype	@"ET_EXEC"


//--------------------- .note.nv.tkinfo           --------------------------
	.section	.note.nv.tkinfo,"",@"SHT_NOTE"
	.sectionflags	@"SHF_NOTE_NV_TKINFO"
	.tkinfo
        /*0018*/ 	.word	0x00000002
        /*0030*/ 	.string	""
        /*0030*/ 	.string	"ptxas"
        /*0030*/ 	.string	"Cuda compilation tools, release 13.0, V13.0.88"
        /*0030*/ 	.string	"Build cuda_13.0.r13.0/compiler.36424714_0"
        /*0030*/ 	.string	"-arch sm_100 -m 64 "



//--------------------- .note.nv.cuinfo           --------------------------
	.section	.note.nv.cuinfo,"",@"SHT_NOTE"
	.sectionflags	@"SHF_NOTE_NV_CUINFO"
        /*0018*/ 	.short	0x0002
        /*001a*/ 	.short	0x0064
        /*001c*/ 	.short	0x0082
	.zero		2


//--------------------- .nv.info                  --------------------------
	.section	.nv.info,"",@"SHT_CUDA_INFO"
	.align	4


	//----- nvinfo : EIATTR_REGCOUNT
	.align		4
        /*0000*/ 	.byte	0x04, 0x2f
        /*0002*/ 	.short	(.L_2 - .L_1)
	.align		4
.L_1:
        /*0004*/ 	.word	index@(_Z16helloWorldKernelv)
        /*0008*/ 	.word	0x00000018


	//----- nvinfo : EIATTR_FRAME_SIZE
	.align		4
.L_2:
        /*000c*/ 	.byte	0x04, 0x11
        /*000e*/ 	.short	(.L_4 - .L_3)
	.align		4
.L_3:
        /*0010*/ 	.word	index@(_Z16helloWorldKernelv)
        /*0014*/ 	.word	0x00000008


	//----- nvinfo : EIATTR_MIN_STACK_SIZE
	.align		4
.L_4:
        /*0018*/ 	.byte	0x04, 0x12
        /*001a*/ 	.short	(.L_6 - .L_5)
	.align		4
.L_5:
        /*001c*/ 	.word	index@(_Z16helloWorldKernelv)
        /*0020*/ 	.word	0x00000008
.L_6:


//--------------------- .nv.compat                --------------------------
	.section	.nv.compat,"",@"SHT_CUDA_COMPAT_INFO"
	.align	4
        /*0000*/ 	.byte	0x02, 0x09, 0x00, 0x00, 0x02, 0x02, 0x01, 0x00, 0x02, 0x05, 0x05, 0x00, 0x03, 0x07, 0x01, 0x01
        /*0010*/ 	.byte	0x02, 0x03, 0x00, 0x00, 0x02, 0x06, 0x01, 0x00, 0x04, 0x0b, 0x08, 0x00, 0x09, 0x00, 0x00, 0x00
        /*0020*/ 	.byte	0x00, 0x00, 0x00, 0x00


//--------------------- .nv.info._Z16helloWorldKernelv --------------------------
	.section	.nv.info._Z16helloWorldKernelv,"",@"SHT_CUDA_INFO"
	.sectionflags	@""
	.align	4


	//----- nvinfo : EIATTR_CUDA_API_VERSION
	.align		4
        /*0000*/ 	.byte	0x04, 0x37
        /*0002*/ 	.short	(.L_8 - .L_7)
.L_7:
        /*0004*/ 	.word	0x00000082


	//----- nvinfo : EIATTR_SPARSE_MMA_MASK
	.align		4
.L_8:
        /*0008*/ 	.byte	0x03, 0x50
        /*000a*/ 	.short	0x0000


	//----- nvinfo : EIATTR_MAXREG_COUNT
	.align		4
        /*000c*/ 	.byte	0x03, 0x1b
        /*000e*/ 	.short	0x00ff


	//----- nvinfo : EIATTR_NUM_BARRIERS
	.align		4
        /*0010*/ 	.byte	0x02, 0x4c
        /*0012*/ 	.byte	0x01
	.zero		1


	//----- nvinfo : EIATTR_EXTERNS
	.align		4
        /*0014*/ 	.byte	0x04, 0x0f
        /*0016*/ 	.short	(.L_10 - .L_9)


	//   ....[0]....
	.align		4
.L_9:
        /*0018*/ 	.word	index@(vprintf)


	//----- nvinfo : EIATTR_MERCURY_ISA_VERSION
	.align		4
.L_10:
        /*001c*/ 	.byte	0x03, 0x5f
        /*001e*/ 	.short	0x0101


	//----- nvinfo : EIATTR_VRC_CTA_INIT_COUNT
	.align		4
        /*0020*/ 	.byte	0x02, 0x4a
	.zero		1
	.zero		1


	//----- nvinfo : EIATTR_SYSCALL_OFFSETS
	.align		4
        /*0024*/ 	.byte	0x04, 0x46
        /*0026*/ 	.short	(.L_12 - .L_11)


	//   ....[0]....
.L_11:
        /*0028*/ 	.word	0x00000190


	//   ....[1]....
        /*002c*/ 	.word	0x00000240


	//   ....[2]....
        /*0030*/ 	.word	0x00000350


	//   ....[3]....
        /*0034*/ 	.word	0x00000400


	//   ....[4]....
        /*0038*/ 	.word	0x000004b0


	//   ....[5]....
        /*003c*/ 	.word	0x000005e0


	//   ....[6]....
        /*0040*/ 	.word	0x00000690


	//   ....[7]....
        /*0044*/ 	.word	0x000007a0


	//   ....[8]....
        /*0048*/ 	.word	0x00000850


	//   ....[9]....
        /*004c*/ 	.word	0x00000900


	//----- nvinfo : EIATTR_EXIT_INSTR_OFFSETS
	.align		4
.L_12:
        /*0050*/ 	.byte	0x04, 0x1c
        /*0052*/ 	.short	(.L_14 - .L_13)


	//   ....[0]....
.L_13:
        /*0054*/ 	.word	0x00000930


	//----- nvinfo : EIATTR_INDIRECT_BRANCH_TARGETS
	.align		4
.L_14:
        /*0058*/ 	.byte	0x04, 0x34
        /*005a*/ 	.short	(.L_16 - .L_15)


	//   ....[0]....
.L_15:
        /*005c*/ 	.word	.L_x_14@srel
        /*0060*/ 	.short	0x0
        /*0062*/ 	.short	0x0
        /*0064*/ 	.word	0x3
        /*0068*/ 	.word	.L_x_15@srel
        /*006c*/ 	.word	.L_x_16@srel
        /*0070*/ 	.word	.L_x_3@srel


	//   ....[1]....
        /*0074*/ 	.word	.L_x_18@srel
        /*0078*/ 	.short	0x0
        /*007a*/ 	.short	0x0
        /*007c*/ 	.word	0x4
        /*0080*/ 	.word	.L_x_19@srel
        /*0084*/ 	.word	.L_x_20@srel
        /*0088*/ 	.word	.L_x_21@srel
        /*008c*/ 	.word	.L_x_3@srel


	//   ....[2]....
        /*0090*/ 	.word	.L_x_23@srel
        /*0094*/ 	.short	0x0
        /*0096*/ 	.short	0x0
        /*0098*/ 	.word	0x3
        /*009c*/ 	.word	.L_x_24@srel
        /*00a0*/ 	.word	.L_x_25@srel
        /*00a4*/ 	.word	.L_x_3@srel


	//   ....[3]....
        /* <DEDUP_REMOVED lines=8> */


	//----- nvinfo : EIATTR_CRS_STACK_SIZE
	.align		4
.L_16:
        /*00c4*/ 	.byte	0x04, 0x1e
        /*00c6*/ 	.short	(.L_18 - .L_17)
.L_17:
        /*00c8*/ 	.word	0x00000000


	//----- nvinfo : EIATTR_SW_WAR
	.align		4
.L_18:
        /*00cc*/ 	.byte	0x04, 0x36
        /*00ce*/ 	.short	(.L_20 - .L_19)
.L_19:
        /*00d0*/ 	.word	0x00000008
.L_20:


//--------------------- .nv.callgraph             --------------------------
	.section	.nv.callgraph,"",@"SHT_CUDA_CALLGRAPH"
	.align	4
	.sectionentsize	8
	.align		4
        /*0000*/ 	.word	0x00000000
	.align		4
        /*0004*/ 	.word	0xffffffff
	.align		4
        /*0008*/ 	.word	index@(_Z16helloWorldKernelv)
	.align		4
        /*000c*/ 	.word	index@(vprintf)
	.align		4
        /*0010*/ 	.word	0x00000000
	.align		4
        /*0014*/ 	.word	0xfffffffe
	.align		4
        /*0018*/ 	.word	0x00000000
	.align		4
        /*001c*/ 	.word	0xfffffffd
	.align		4
        /*0020*/ 	.word	0x00000000
	.align		4
        /*0024*/ 	.word	0xfffffffc


//--------------------- .nv.constant4             --------------------------
	.section	.nv.constant4,"a",@progbits
	.align	8
	.align		8
.nv.constant4:
        /*0000*/ 	.dword	vprintf
	.align		8
        /*0008*/ 	.dword	$str


//--------------------- .nv.constant2._Z16helloWorldKernelv --------------------------
	.section	.nv.constant2._Z16helloWorldKernelv,"a",@progbits
	.sectionflags	@""
	.align	4
.nv.constant2._Z16helloWorldKernelv:
        /*0000*/ 	.byte	0xb0, 0x01, 0x00, 0x00, 0x10, 0x01, 0x00, 0x00, 0x10, 0x09, 0x00, 0x00, 0x70, 0x03, 0x00, 0x00
        /*0010*/ 	.byte	0x20, 0x04, 0x00, 0x00, 0xc0, 0x02, 0x00, 0x00, 0x10, 0x09, 0x00, 0x00, 0x00, 0x06, 0x00, 0x00
        /*0020*/ 	.byte	0x50, 0x05, 0x00, 0x00, 0x10, 0x09, 0x00, 0x00, 0xc0, 0x07, 0x00, 0x00, 0x70, 0x08, 0x00, 0x00
        /*0030*/ 	.byte	0x10, 0x07, 0x00, 0x00, 0x10, 0x09, 0x00, 0x00


//--------------------- .text._Z16helloWorldKernelv --------------------------
	.section	.text._Z16helloWorldKernelv,"ax",@progbits
	.align	128
        .global         _Z16helloWorldKernelv
        .type           _Z16helloWorldKernelv,@function
        .size           _Z16helloWorldKernelv,(.L_x_32 - _Z16helloWorldKernelv)
        .other          _Z16helloWorldKernelv,@"STO_CUDA_ENTRY STV_DEFAULT"
_Z16helloWorldKernelv:
.text._Z16helloWorldKernelv:
[----:B------:R-:W0:Y:S01]  /*0000*/  LDC R1, c[0x0][0x37c] ;  /* 0x0000df00ff017b82 */ /* 0x000e220000000800 */
[----:B------:R-:W1:Y:S01]  /*0010*/  S2R R0, SR_TID.X ;  /* 0x0000000000007919 */ /* 0x000e620000002100 */
[----:B------:R-:W2:Y:S01]  /*0020*/  LDCU UR4, c[0x0][0x2f8] ;  /* 0x00005f00ff0477ac */ /* 0x000ea20008000800 */
[----:B0-----:R-:W-:Y:S01]  /*0030*/  VIADD R1, R1, 0xfffffff8 ;  /* 0xfffffff801017836 */ /* 0x001fe20000000000 */
[----:B------:R-:W0:Y:S01]  /*0040*/  S2R R2, SR_CTAID.X ;  /* 0x0000000000027919 */ /* 0x000e220000002500 */
[----:B------:R-:W3:Y:S03]  /*0050*/  LDCU UR5, c[0x0][0x2fc] ;  /* 0x00005f80ff0577ac */ /* 0x000ee60008000800 */
[----:B--2---:R-:W-:-:S05]  /*0060*/  IADD3 R6, P1, PT, R1, UR4, RZ ;  /* 0x0000000401067c10 */ /* 0x004fca000ff3e0ff */
[----:B---3--:R-:W-:Y:S01]  /*0070*/  IMAD.X R7, RZ, RZ, UR5, P1 ;  /* 0x00000005ff077e24 */ /* 0x008fe200088e06ff */
[----:B-1----:R-:W-:-:S13]  /*0080*/  ISETP.GT.AND P0, PT, R0, 0x4, PT ;  /* 0x000000040000780c */ /* 0x002fda0003f04270 */
[----:B0-----:R-:W-:Y:S05]  /*0090*/  @P0 BRA `(.L_x_0) ;  /* 0x00000004000c0947 */ /* 0x001fea0003800000 */
[----:B------:R-:W-:-:S13]  /*00a0*/  ISETP.GT.AND P0, PT, R0, 0x1, PT ;  /* 0x000000010000780c */ /* 0x000fda0003f04270 */
[----:B------:R-:W-:Y:S05]  /*00b0*/  @P0 BRA `(.L_x_1) ;  /* 0x0000000000680947 */ /* 0x000fea0003800000 */
[----:B------:R-:W-:-:S05]  /*00c0*/  VIMNMX.U32 R0, PT, PT, R0, 0x2, PT ;  /* 0x0000000200007848 */ /* 0x000fca0003fe0000 */
[----:B------:R-:W-:-:S04]  /*00d0*/  IMAD.SHL.U32 R0, R0, 0x4, RZ ;  /* 0x0000000400007824 */ /* 0x000fc800078e00ff */
[----:B------:R-:W0:Y:S02]  /*00e0*/  LDC R4, c[0x2][R0] ;  /* 0x0080000000047b82 */ /* 0x000e240000000800 */
[----:B0-----:R-:W-:-:S04]  /*00f0*/  SHF.R.S32.HI R5, RZ, 0x1f, R4 ;  /* 0x0000001fff057819 */ /* 0x001fc80000011404 */
.L_x_14:
[----:B------:R-:W-:Y:S05]  /*0100*/  BRX R4 -0x110                               (*"BRANCH_TARGETS .L_x_15,.L_x_16,.L_x_3"*) ;  /* 0xfffffffc04bc7949 */ /* 0x000fea000383ffff */
.L_x_16:
[----:B------:R-:W-:Y:S01]  /*0110*/  IMAD.MOV.U32 R3, RZ, RZ, 0x1 ;  /* 0x00000001ff037424 */ /* 0x000fe200078e00ff */
[----:B------:R-:W-:Y:S01]  /*0120*/  MOV R0, 0x0 ;  /* 0x0000000000007802 */ /* 0x000fe20000000f00 */
[----:B------:R-:W0:Y:S03]  /*0130*/  LDCU.64 UR4, c[0x4][0x8] ;  /* 0x01000100ff0477ac */ /* 0x000e260008000a00 */
[----:B------:R1:W-:Y:S01]  /*0140*/  STL.64 [R1], R2 ;  /* 0x0000000201007387 */ /* 0x0003e20000100a00 */
[----:B------:R1:W2:Y:S01]  /*0150*/  LDC.64 R8, c[0x4][R0] ;  /* 0x0100000000087b82 */ /* 0x0002a20000000a00 */
[----:B0-----:R-:W-:Y:S01]  /*0160*/  IMAD.U32 R4, RZ, RZ, UR4 ;  /* 0x00000004ff047e24 */ /* 0x001fe2000f8e00ff */
[----:B-1----:R-:W-:-:S07]  /*0170*/  MOV R5, UR5 ;  /* 0x0000000500057c02 */ /* 0x002fce0008000f00 */
[----:B------:R-:W-:-:S07]  /*0180*/  LEPC R20, `(.L_x_2) ;  /* 0x000000001014794e */ /* 0x000fce0000000000 */
[----:B--2---:R-:W-:Y:S05]  /*0190*/  CALL.ABS.NOINC R8 ;  /* 0x0000000008007343 */ /* 0x004fea0003c00000 */
.L_x_2:
[----:B------:R-:W-:Y:S05]  /*01a0*/  BRA `(.L_x_3) ;  /* 0x0000000400d87947 */ /* 0x000fea0003800000 */
.L_x_15:
[----:B------:R-:W-:Y:S01]  /*01b0*/  IMAD.MOV.U32 R8, RZ, RZ, R2 ;  /* 0x000000ffff087224 */ /* 0x000fe200078e0002 */
[----:B------:R-:W-:Y:S01]  /*01c0*/  MOV R0, 0x0 ;  /* 0x0000000000007802 */ /* 0x000fe20000000f00 */
[----:B------:R-:W-:Y:S01]  /*01d0*/  IMAD.MOV.U32 R9, RZ, RZ, RZ ;  /* 0x000000ffff097224 */ /* 0x000fe200078e00ff */
[----:B------:R-:W0:Y:S02]  /*01e0*/  LDCU.64 UR4, c[0x4][0x8] ;  /* 0x01000100ff0477ac */ /* 0x000e240008000a00 */
[----:B------:R1:W2:Y:S02]  /*01f0*/  LDC.64 R2, c[0x4][R0] ;  /* 0x0100000000027b82 */ /* 0x0002a40000000a00 */
[----:B------:R1:W-:Y:S01]  /*0200*/  STL.64 [R1], R8 ;  /* 0x0000000801007387 */ /* 0x0003e20000100a00 */
[----:B0-----:R-:W-:Y:S02]  /*0210*/  IMAD.U32 R4, RZ, RZ, UR4 ;  /* 0x00000004ff047e24 */ /* 0x001fe4000f8e00ff */
[----:B-1----:R-:W-:-:S07]  /*0220*/  IMAD.U32 R5, RZ, RZ, UR5 ;  /* 0x00000005ff057e24 */ /* 0x002fce000f8e00ff */
[----:B------:R-:W-:-:S07]  /*0230*/  LEPC R20, `(.L_x_4) ;  /* 0x000000001014794e */ /* 0x000fce0000000000 */
[----:B--2---:R-:W-:Y:S05]  /*0240*/  CALL.ABS.NOINC R2 ;  /* 0x0000000002007343 */ /* 0x004fea0003c00000 */
.L_x_4:
[----:B------:R-:W-:Y:S05]  /*0250*/  BRA `(.L_x_3) ;  /* 0x0000000400ac7947 */ /* 0x000fea0003800000 */
.L_x_1:
[----:B------:R-:W-:-:S04]  /*0260*/  MOV R3, 0xfffffffe ;  /* 0xfffffffe00037802 */ /* 0x000fc80000000f00 */
[----:B------:R-:W-:-:S05]  /*0270*/  VIADDMNMX.U32 R0, R0, R3, 0x3, PT ;  /* 0x0000000300007446 */ /* 0x000fca0003800003 */
[----:B------:R-:W-:-:S04]  /*0280*/  IMAD.SHL.U32 R0, R0, 0x4, RZ ;  /* 0x0000000400007824 */ /* 0x000fc800078e00ff */
[----:B------:R-:W0:Y:S02]  /*0290*/  LDC R4, c[0x2][R0+0xc] ;  /* 0x0080030000047b82 */ /* 0x000e240000000800 */
[----:B0-----:R-:W-:-:S04]  /*02a0*/  SHF.R.S32.HI R5, RZ, 0x1f, R4 ;  /* 0x0000001fff057819 */ /* 0x001fc80000011404 */
.L_x_18:
[----:B------:R-:W-:Y:S05]  /*02b0*/  BRX R4 -0x2c0                               (*"BRANCH_TARGETS .L_x_19,.L_x_20,.L_x_21,.L_x_3"*) ;  /* 0xfffffffc04507949 */ /* 0x000fea000383ffff */
.L_x_21:
[----:B------:R-:W-:Y:S01]  /*02c0*/  IMAD.MOV.U32 R8, RZ, RZ, R2 ;  /* 0x000000ffff087224 */ /* 0x000fe200078e0002 */
[----:B------:R-:W-:Y:S01]  /*02d0*/  MOV R0, 0x0 ;  /* 0x0000000000007802 */ /* 0x000fe20000000f00 */
[----:B------:R-:W-:Y:S01]  /*02e0*/  IMAD.MOV.U32 R9, RZ, RZ, 0x4 ;  /* 0x00000004ff097424 */ /* 0x000fe200078e00ff */
[----:B------:R-:W0:Y:S02]  /*02f0*/  LDCU.64 UR4, c[0x4][0x8] ;  /* 0x01000100ff0477ac */ /* 0x000e240008000a00 */
[----:B------:R1:W2:Y:S02]  /*0300*/  LDC.64 R2, c[0x4][R0] ;  /* 0x0100000000027b82 */ /* 0x0002a40000000a00 */
[----:B------:R1:W-:Y:S01]  /*0310*/  STL.64 [R1], R8 ;  /* 0x0000000801007387 */ /* 0x0003e20000100a00 */
[----:B0-----:R-:W-:Y:S01]  /*0320*/  IMAD.U32 R4, RZ, RZ, UR4 ;  /* 0x00000004ff047e24 */ /* 0x001fe2000f8e00ff */
[----:B-1----:R-:W-:-:S07]  /*0330*/  MOV R5, UR5 ;  /* 0x0000000500057c02 */ /* 0x002fce0008000f00 */
[----:B------:R-:W-:-:S07]  /*0340*/  LEPC R20, `(.L_x_5) ;  /* 0x000000001014794e */ /* 0x000fce0000000000 */
[----:B--2---:R-:W-:Y:S05]  /*0350*/  CALL.ABS.NOINC R2 ;  /* 0x0000000002007343 */ /* 0x004fea0003c00000 */
.L_x_5:
[----:B------:R-:W-:Y:S05]  /*0360*/  BRA `(.L_x_3) ;  /* 0x0000000400687947 */ /* 0x000fea0003800000 */
.L_x_19:
[----:B------:R-:W-:Y:S01]  /*0370*/  IMAD.MOV.U32 R8, RZ, RZ, R2 ;  /* 0x000000ffff087224 */ /* 0x000fe200078e0002 */
[----:B------:R-:W-:Y:S01]  /*0380*/  MOV R0, 0x0 ;  /* 0x0000000000007802 */ /* 0x000fe20000000f00 */
[----:B------:R-:W-:Y:S01]  /*0390*/  IMAD.MOV.U32 R9, RZ, RZ, 0x2 ;  /* 0x00000002ff097424 */ /* 0x000fe200078e00ff */
[----:B------:R-:W0:Y:S02]  /*03a0*/  LDCU.64 UR4, c[0x4][0x8] ;  /* 0x01000100ff0477ac */ /* 0x000e240008000a00 */
[----:B------:R1:W2:Y:S02]  /*03b0*/  LDC.64 R2, c[0x4][R0] ;  /* 0x0100000000027b82 */ /* 0x0002a40000000a00 */
[----:B------:R1:W-:Y:S01]  /*03c0*/  STL.64 [R1], R8 ;  /* 0x0000000801007387 */ /* 0x0003e20000100a00 */
[----:B0-----:R-:W-:Y:S02]  /*03d0*/  IMAD.U32 R4, RZ, RZ, UR4 ;  /* 0x00000004ff047e24 */ /* 0x001fe4000f8e00ff */
[----:B-1----:R-:W-:-:S07]  /*03e0*/  IMAD.U32 R5, RZ, RZ, UR5 ;  /* 0x00000005ff057e24 */ /* 0x002fce000f8e00ff */
[----:B------:R-:W-:-:S07]  /*03f0*/  LEPC R20, `(.L_x_6) ;  /* 0x000000001014794e */ /* 0x000fce0000000000 */
[----:B--2---:R-:W-:Y:S05]  /*0400*/  CALL.ABS.NOINC R2 ;  /* 0x0000000002007343 */ /* 0x004fea0003c00000 */
.L_x_6:
[----:B------:R-:W-:Y:S05]  /*0410*/  BRA `(.L_x_3) ;  /* 0x00000004003c7947 */ /* 0x000fea0003800000 */
.L_x_20:
[----:B------:R-:W-:Y:S01]  /*0420*/  MOV R8, R2 ;  /* 0x0000000200087202 */ /* 0x000fe20000000f00 */
[----:B------:R-:W-:Y:S01]  /*0430*/  IMAD.MOV.U32 R9, RZ, RZ, 0x3 ;  /* 0x00000003ff097424 */ /* 0x000fe200078e00ff */
[----:B------:R-:W-:Y:S01]  /*0440*/  MOV R0, 0x0 ;  /* 0x0000000000007802 */ /* 0x000fe20000000f00 */
[----:B------:R-:W0:Y:S03]  /*0450*/  LDCU.64 UR4, c[0x4][0x8] ;  /* 0x01000100ff0477ac */ /* 0x000e260008000a00 */
[----:B------:R1:W-:Y:S01]  /*0460*/  STL.64 [R1], R8 ;  /* 0x0000000801007387 */ /* 0x0003e20000100a00 */
[----:B------:R1:W2:Y:S01]  /*0470*/  LDC.64 R2, c[0x4][R0] ;  /* 0x0100000000027b82 */ /* 0x0002a20000000a00 */
[----:B0-----:R-:W-:Y:S02]  /*0480*/  IMAD.U32 R4, RZ, RZ, UR4 ;  /* 0x00000004ff047e24 */ /* 0x001fe4000f8e00ff */
[----:B-1----:R-:W-:-:S07]  /*0490*/  IMAD.U32 R5, RZ, RZ, UR5 ;  /* 0x00000005ff057e24 */ /* 0x002fce000f8e00ff */
[----:B------:R-:W-:-:S07]  /*04a0*/  LEPC R20, `(.L_x_7) ;  /* 0x000000001014794e */ /* 0x000fce0000000000 */
[----:B--2---:R-:W-:Y:S05]  /*04b0*/  CALL.ABS.NOINC R2 ;  /* 0x0000000002007343 */ /* 0x004fea0003c00000 */
.L_x_7:
[----:B------:R-:W-:Y:S05]  /*04c0*/  BRA `(.L_x_3) ;  /* 0x0000000400107947 */ /* 0x000fea0003800000 */
.L_x_0:
[----:B------:R-:W-:-:S13]  /*04d0*/  ISETP.GT.AND P0, PT, R0, 0x6, PT ;  /* 0x000000060000780c */ /* 0x000fda0003f04270 */
[----:B------:R-:W-:Y:S05]  /*04e0*/  @P0 BRA `(.L_x_8) ;  /* 0x0000000000700947 */ /* 0x000fea0003800000 */
[----:B------:R-:W-:-:S05]  /*04f0*/  IMAD.MOV.U32 R3, RZ, RZ, -0x5 ;  /* 0xfffffffbff037424 */ /* 0x000fca00078e00ff */
[----:B------:R-:W-:-:S04]  /*0500*/  VIADDMNMX.U32 R0, R0, R3, 0x2, PT ;  /* 0x0000000200007446 */ /* 0x000fc80003800003 */
[----:B------:R-:W-:-:S04]  /*0510*/  SHF.L.U32 R0, R0, 0x2, RZ ;  /* 0x0000000200007819 */ /* 0x000fc800000006ff */
[----:B------:R-:W0:Y:S02]  /*0520*/  LDC R4, c[0x2][R0+0x1c] ;  /* 0x0080070000047b82 */ /* 0x000e240000000800 */
[----:B0-----:R-:W-:-:S04]  /*0530*/  SHF.R.S32.HI R5, RZ, 0x1f, R4 ;  /* 0x0000001fff057819 */ /* 0x001fc80000011404 */
.L_x_23:
[----:B------:R-:W-:Y:S05]  /*0540*/  BRX R4 -0x550                               (*"BRANCH_TARGETS .L_x_24,.L_x_25,.L_x_3"*) ;  /* 0xfffffff804ac7949 */ /* 0x000fea000383ffff */
.L_x_25:
        /* <DEDUP_REMOVED lines=10> */
.L_x_9:
[----:B------:R-:W-:Y:S05]  /*05f0*/  BRA `(.L_x_3) ;  /* 0x0000000000c47947 */ /* 0x000fea0003800000 */
.L_x_24:
        /* <DEDUP_REMOVED lines=10> */
.L_x_10:
[----:B------:R-:W-:Y:S05]  /*06a0*/  BRA `(.L_x_3) ;  /* 0x0000000000987947 */ /* 0x000fea0003800000 */
.L_x_8:
[----:B------:R-:W-:-:S05]  /*06b0*/  IMAD.MOV.U32 R3, RZ, RZ, -0x7 ;  /* 0xfffffff9ff037424 */ /* 0x000fca00078e00ff */
[----:B------:R-:W-:-:S04]  /*06c0*/  VIADDMNMX.U32 R0, R0, R3, 0x3, PT ;  /* 0x0000000300007446 */ /* 0x000fc80003800003 */
[----:B------:R-:W-:-:S04]  /*06d0*/  SHF.L.U32 R0, R0, 0x2, RZ ;  /* 0x0000000200007819 */ /* 0x000fc800000006ff */
[----:B------:R-:W0:Y:S02]  /*06e0*/  LDC R4, c[0x2][R0+0x28] ;  /* 0x00800a0000047b82 */ /* 0x000e240000000800 */
[----:B0-----:R-:W-:-:S04]  /*06f0*/  SHF.R.S32.HI R5, RZ, 0x1f, R4 ;  /* 0x0000001fff057819 */ /* 0x001fc80000011404 */
.L_x_27:
[----:B------:R-:W-:Y:S05]  /*0700*/  BRX R4 -0x710                               (*"BRANCH_TARGETS .L_x_28,.L_x_29,.L_x_30,.L_x_3"*) ;  /* 0xfffffff8043c7949 */ /* 0x000fea000383ffff */
.L_x_30:
        /* <DEDUP_REMOVED lines=10> */
.L_x_11:
[----:B------:R-:W-:Y:S05]  /*07b0*/  BRA `(.L_x_3) ;  /* 0x0000000000547947 */ /* 0x000fea0003800000 */
.L_x_28:
        /* <DEDUP_REMOVED lines=10> */
.L_x_12:
[----:B------:R-:W-:Y:S05]  /*0860*/  BRA `(.L_x_3) ;  /* 0x0000000000287947 */ /* 0x000fea0003800000 */
.L_x_29:
[----:B------:R-:W-:Y:S02]  /*0870*/  HFMA2 R9, -RZ, RZ, 0, 4.76837158203125e-07 ;  /* 0x00000008ff097431 */ /* 0x000fe400000001ff */
[----:B------:R-:W-:Y:S01]  /*0880*/  IMAD.MOV.U32 R8, RZ, RZ, R2 ;  /* 0x000000ffff087224 */ /* 0x000fe200078e0002 */
[----:B------:R-:W-:Y:S01]  /*0890*/  MOV R0, 0x0 ;  /* 0x0000000000007802 */ /* 0x000fe20000000f00 */
[----:B------:R-:W0:Y:S03]  /*08a0*/  LDCU.64 UR4, c[0x4][0x8] ;  /* 0x01000100ff0477ac */ /* 0x000e260008000a00 */
[----:B------:R1:W2:Y:S01]  /*08b0*/  LDC.64 R2, c[0x4][R0] ;  /* 0x0100000000027b82 */ /* 0x0002a20000000a00 */
[----:B------:R1:W-:Y:S01]  /*08c0*/  STL.64 [R1], R8 ;  /* 0x0000000801007387 */ /* 0x0003e20000100a00 */
[----:B0-----:R-:W-:Y:S02]  /*08d0*/  IMAD.U32 R4, RZ, RZ, UR4 ;  /* 0x00000004ff047e24 */ /* 0x001fe4000f8e00ff */
[----:B-1----:R-:W-:-:S07]  /*08e0*/  IMAD.U32 R5, RZ, RZ, UR5 ;  /* 0x00000005ff057e24 */ /* 0x002fce000f8e00ff */
[----:B------:R-:W-:-:S07]  /*08f0*/  LEPC R20, `(.L_x_3) ;  /* 0x000000001014794e */ /* 0x000fce0000000000 */
[----:B--2---:R-:W-:Y:S05]  /*0900*/  CALL.ABS.NOINC R2 ;  /* 0x0000000002007343 */ /* 0x004fea0003c00000 */
.L_x_3:
[----:B------:R-:W-:Y:S05]  /*0910*/  WARPSYNC.ALL ;  /* 0x0000000000007948 */ /* 0x000fea0003800000 */
[----:B------:R-:W-:Y:S06]  /*0920*/  BAR.SYNC.DEFER_BLOCKING 0x0 ;  /* 0x0000000000007b1d */ /* 0x000fec0000010000 */
[----:B------:R-:W-:Y:S05]  /*0930*/  EXIT ;  /* 0x000000000000794d */ /* 0x000fea0003800000 */
.L_x_13:
[----:B------:R-:W-:-:S00]  /*0940*/  BRA `(.L_x_13) ;  /* 0xfffffffc00fc7947 */ /* 0x000fc0000383ffff */
[----:B------:R-:W-:-:S00]  /*0950*/  NOP ;  /* 0x0000000000007918 */ /* 0x000fc00000000000 */
        /* <DEDUP_REMOVED lines=10> */
.L_x_32:


//--------------------- .nv.global.init           --------------------------
	.section	.nv.global.init,"aw",@progbits
.nv.global.init:
	.type		$str,@object
	.size		$str,(.L_0 - $str)
$str:
        /*0000*/ 	.byte	0x48, 0x65, 0x6c, 0x6c, 0x6f, 0x20, 0x77, 0x6f, 0x72, 0x6c, 0x64, 0x20, 0x66, 0x72, 0x6f, 0x6d
        /*0010*/ 	.byte	0x20, 0x64, 0x65, 0x76, 0x69, 0x63, 0x65, 0x2c, 0x20, 0x62, 0x6c, 0x6f, 0x63, 0x6b, 0x3d, 0x20
        /*0020*/ 	.byte	0x25, 0x64, 0x2c, 0x20, 0x74, 0x68, 0x72, 0x65, 0x61, 0x64, 0x3d, 0x25, 0x64, 0x20, 0x0a, 0x00
.L_0:


//--------------------- .nv.shared.reserved.0     --------------------------
	.section	.nv.shared.reserved.0,"aw",@nobits
	.weak		__nv_reservedSMEM_offset_0_alias
	.size		__nv_reservedSMEM_offset_0_alias, 0, 64
	.other		__nv_reservedSMEM_offset_0_alias,@"STO_CUDA_RESERVED_SHARED STV_DEFAULT"
__nv_reservedSMEM_offset_0_alias:
	.zero		0
	.zero		64


//--------------------- .nv.constant0._Z16helloWorldKernelv --------------------------
	.section	.nv.constant0._Z16helloWorldKernelv,"a",@progbits
	.sectionflags	@""
	.align	4
.nv.constant0._Z16helloWorldKernelv:
	.zero		896


//--------------------- SYMBOLS --------------------------

	.type		.nv.reservedSmem.offset0,@object
	.size		.nv.reservedSmem.offset0,0x4
	.type		vprintf,@function
